//
// Generated by NVIDIA NVVM Compiler
//
// Compiler Build ID: CL-36424714
// Cuda compilation tools, release 13.0, V13.0.88
// Based on NVVM 20.0.0
//

.version 9.0
.target sm_100
.address_size 64

	// .globl	_Z24deriv_wrt_neighbors_se_rPfS_PKfS1_S1_PKiiiiii

.visible .entry _Z24deriv_wrt_neighbors_se_rPfS_PKfS1_S1_PKiiiiii(
	.param .u64 .ptr .align 1 _Z24deriv_wrt_neighbors_se_rPfS_PKfS1_S1_PKiiiiii_param_0,
	.param .u64 .ptr .align 1 _Z24deriv_wrt_neighbors_se_rPfS_PKfS1_S1_PKiiiiii_param_1,
	.param .u64 .ptr .align 1 _Z24deriv_wrt_neighbors_se_rPfS_PKfS1_S1_PKiiiiii_param_2,
	.param .u64 .ptr .align 1 _Z24deriv_wrt_neighbors_se_rPfS_PKfS1_S1_PKiiiiii_param_3,
	.param .u64 .ptr .align 1 _Z24deriv_wrt_neighbors_se_rPfS_PKfS1_S1_PKiiiiii_param_4,
	.param .u64 .ptr .align 1 _Z24deriv_wrt_neighbors_se_rPfS_PKfS1_S1_PKiiiiii_param_5,
	.param .u32 _Z24deriv_wrt_neighbors_se_rPfS_PKfS1_S1_PKiiiiii_param_6,
	.param .u32 _Z24deriv_wrt_neighbors_se_rPfS_PKfS1_S1_PKiiiiii_param_7,
	.param .u32 _Z24deriv_wrt_neighbors_se_rPfS_PKfS1_S1_PKiiiiii_param_8,
	.param .u32 _Z24deriv_wrt_neighbors_se_rPfS_PKfS1_S1_PKiiiiii_param_9,
	.param .u32 _Z24deriv_wrt_neighbors_se_rPfS_PKfS1_S1_PKiiiiii_param_10
)
{
	.reg .pred 	%p<3>;
	.reg .b16 	%rs<5>;
	.reg .b32 	%r<23>;
	.reg .b32 	%f<7>;
	.reg .b64 	%rd<21>;

	ld.param.u64 	%rd1, [_Z24deriv_wrt_neighbors_se_rPfS_PKfS1_S1_PKiiiiii_param_1];
	ld.param.u64 	%rd2, [_Z24deriv_wrt_neighbors_se_rPfS_PKfS1_S1_PKiiiiii_param_2];
	ld.param.u64 	%rd3, [_Z24deriv_wrt_neighbors_se_rPfS_PKfS1_S1_PKiiiiii_param_3];
	ld.param.u64 	%rd4, [_Z24deriv_wrt_neighbors_se_rPfS_PKfS1_S1_PKiiiiii_param_4];
	ld.param.u64 	%rd5, [_Z24deriv_wrt_neighbors_se_rPfS_PKfS1_S1_PKiiiiii_param_5];
	ld.param.u32 	%r7, [_Z24deriv_wrt_neighbors_se_rPfS_PKfS1_S1_PKiiiiii_param_6];
	ld.param.u32 	%r5, [_Z24deriv_wrt_neighbors_se_rPfS_PKfS1_S1_PKiiiiii_param_7];
	ld.param.u32 	%r6, [_Z24deriv_wrt_neighbors_se_rPfS_PKfS1_S1_PKiiiiii_param_8];
	mov.u32 	%r8, %ctaid.x;
	mov.u32 	%r9, %ntid.x;
	mov.u32 	%r10, %tid.x;
	mad.lo.s32 	%r1, %r8, %r9, %r10;
	mov.u32 	%r2, %ctaid.y;
	setp.ge.u32 	%p1, %r1, %r7;
	@%p1 bra 	$L__BB0_3;
	cvta.to.global.u64 	%rd6, %rd5;
	mul.lo.s32 	%r3, %r5, %r1;
	add.s32 	%r11, %r3, %r2;
	mul.wide.u32 	%rd7, %r11, 4;
	add.s64 	%rd8, %rd6, %rd7;
	ld.global.u32 	%r4, [%rd8];
	setp.lt.s32 	%p2, %r4, 0;
	@%p2 bra 	$L__BB0_3;
	mov.u32 	%r12, %tid.y;
	mad.lo.s32 	%r13, %r4, 9, %r12;
	cvta.to.global.u64 	%rd9, %rd1;
	mul.wide.u32 	%rd10, %r13, 4;
	add.s64 	%rd11, %rd9, %rd10;
	mul.lo.s32 	%r14, %r6, %r1;
	add.s32 	%r15, %r14, %r2;
	cvta.to.global.u64 	%rd12, %rd2;
	mul.wide.u32 	%rd13, %r15, 4;
	add.s64 	%rd14, %rd12, %rd13;
	ld.global.f32 	%f1, [%rd14];
	mul.lo.s32 	%r16, %r2, 3;
	cvt.u16.u32 	%rs1, %r12;
	mul.hi.u16 	%rs2, %rs1, 21846;
	cvt.u32.u16 	%r17, %rs2;
	add.s32 	%r18, %r16, %r17;
	mad.lo.s32 	%r19, %r3, 3, %r18;
	cvta.to.global.u64 	%rd15, %rd4;
	mul.wide.u32 	%rd16, %r19, 4;
	add.s64 	%rd17, %rd15, %rd16;
	ld.global.f32 	%f2, [%rd17];
	mul.f32 	%f3, %f1, %f2;
	mul.lo.s16 	%rs3, %rs2, 3;
	sub.s16 	%rs4, %rs1, %rs3;
	cvt.u32.u16 	%r20, %rs4;
	add.s32 	%r21, %r16, %r20;
	mad.lo.s32 	%r22, %r14, 3, %r21;
	cvta.to.global.u64 	%rd18, %rd3;
	mul.wide.u32 	%rd19, %r22, 4;
	add.s64 	%rd20, %rd18, %rd19;
	ld.global.f32 	%f4, [%rd20];
	mul.f32 	%f5, %f3, %f4;
	atom.global.add.f32 	%f6, [%rd11], %f5;
$L__BB0_3:
	ret;

}


// ===== COMPILED SASS (sm_100) =====

	.target	sm_100

	.elftype	@"ET_EXEC"


//--------------------- .note.nv.tkinfo           --------------------------
	.section	.note.nv.tkinfo,"",@"SHT_NOTE"
	.sectionflags	@"SHF_NOTE_NV_TKINFO"
	.tkinfo
        /*0018*/ 	.word	0x00000002
        /*0030*/ 	.string	""
        /*0030*/ 	.string	"ptxas"
        /*0030*/ 	.string	"Cuda compilation tools, release 13.0, V13.0.88"
        /*0030*/ 	.string	"Build cuda_13.0.r13.0/compiler.36424714_0"
        /*0030*/ 	.string	"-arch sm_100 -m 64 "



//--------------------- .note.nv.cuinfo           --------------------------
	.section	.note.nv.cuinfo,"",@"SHT_NOTE"
	.sectionflags	@"SHF_NOTE_NV_CUINFO"
        /*0018*/ 	.short	0x0002
        /*001a*/ 	.short	0x0064
        /*001c*/ 	.short	0x0082
	.zero		2


//--------------------- .nv.info                  --------------------------
	.section	.nv.info,"",@"SHT_CUDA_INFO"
	.align	4


	//----- nvinfo : EIATTR_REGCOUNT
	.align		4
        /*0000*/ 	.byte	0x04, 0x2f
        /*0002*/ 	.short	(.L_1 - .L_0)
	.align		4
.L_0:
        /*0004*/ 	.word	index@(_Z24deriv_wrt_neighbors_se_rPfS_PKfS1_S1_PKiiiiii)
        /*0008*/ 	.word	0x00000012


	//----- nvinfo : EIATTR_FRAME_SIZE
	.align		4
.L_1:
        /*000c*/ 	.byte	0x04, 0x11
        /*000e*/ 	.short	(.L_3 - .L_2)
	.align		4
.L_2:
        /*0010*/ 	.word	index@(_Z24deriv_wrt_neighbors_se_rPfS_PKfS1_S1_PKiiiiii)
        /*0014*/ 	.word	0x00000000


	//----- nvinfo : EIATTR_MIN_STACK_SIZE
	.align		4
.L_3:
        /*0018*/ 	.byte	0x04, 0x12
        /*001a*/ 	.short	(.L_5 - .L_4)
	.align		4
.L_4:
        /*001c*/ 	.word	index@(_Z24deriv_wrt_neighbors_se_rPfS_PKfS1_S1_PKiiiiii)
        /*0020*/ 	.word	0x00000000
.L_5:


//--------------------- .nv.compat                --------------------------
	.section	.nv.compat,"",@"SHT_CUDA_COMPAT_INFO"
	.align	4
        /*0000*/ 	.byte	0x02, 0x09, 0x00, 0x00, 0x02, 0x02, 0x01, 0x00, 0x02, 0x05, 0x05, 0x00, 0x03, 0x07, 0x01, 0x01
        /*0010*/ 	.byte	0x02, 0x03, 0x00, 0x00, 0x02, 0x06, 0x01, 0x00, 0x04, 0x0b, 0x08, 0x00, 0x09, 0x00, 0x00, 0x00
        /*0020*/ 	.byte	0x00, 0x00, 0x00, 0x00


//--------------------- .nv.info._Z24deriv_wrt_neighbors_se_rPfS_PKfS1_S1_PKiiiiii --------------------------
	.section	.nv.info._Z24deriv_wrt_neighbors_se_rPfS_PKfS1_S1_PKiiiiii,"",@"SHT_CUDA_INFO"
	.sectionflags	@""
	.align	4


	//----- nvinfo : EIATTR_CUDA_API_VERSION
	.align		4
        /*0000*/ 	.byte	0x04, 0x37
        /*0002*/ 	.short	(.L_7 - .L_6)
.L_6:
        /*0004*/ 	.word	0x00000082


	//----- nvinfo : EIATTR_KPARAM_INFO
	.align		4
.L_7:
        /*0008*/ 	.byte	0x04, 0x17
        /*000a*/ 	.short	(.L_9 - .L_8)
.L_8:
        /*000c*/ 	.word	0x00000000
        /*0010*/ 	.short	0x000a
        /*0012*/ 	.short	0x0040
        /*0014*/ 	.byte	0x00, 0xf0, 0x11, 0x00


	//----- nvinfo : EIATTR_KPARAM_INFO
	.align		4
.L_9:
        /*0018*/ 	.byte	0x04, 0x17
        /*001a*/ 	.short	(.L_11 - .L_10)
.L_10:
        /*001c*/ 	.word	0x00000000
        /*0020*/ 	.short	0x0009
        /*0022*/ 	.short	0x003c
        /*0024*/ 	.byte	0x00, 0xf0, 0x11, 0x00


	//----- nvinfo : EIATTR_KPARAM_INFO
	.align		4
.L_11:
        /*0028*/ 	.byte	0x04, 0x17
        /*002a*/ 	.short	(.L_13 - .L_12)
.L_12:
        /*002c*/ 	.word	0x00000000
        /*0030*/ 	.short	0x0008
        /*0032*/ 	.short	0x0038
        /*0034*/ 	.byte	0x00, 0xf0, 0x11, 0x00


	//----- nvinfo : EIATTR_KPARAM_INFO
	.align		4
.L_13:
        /*0038*/ 	.byte	0x04, 0x17
        /*003a*/ 	.short	(.L_15 - .L_14)
.L_14:
        /*003c*/ 	.word	0x00000000
        /*0040*/ 	.short	0x0007
        /*0042*/ 	.short	0x0034
        /*0044*/ 	.byte	0x00, 0xf0, 0x11, 0x00


	//----- nvinfo : EIATTR_KPARAM_INFO
	.align		4
.L_15:
        /*0048*/ 	.byte	0x04, 0x17
        /*004a*/ 	.short	(.L_17 - .L_16)
.L_16:
        /*004c*/ 	.word	0x00000000
        /*0050*/ 	.short	0x0006
        /*0052*/ 	.short	0x0030
        /*0054*/ 	.byte	0x00, 0xf0, 0x11, 0x00


	//----- nvinfo : EIATTR_KPARAM_INFO
	.align		4
.L_17:
        /*0058*/ 	.byte	0x04, 0x17
        /*005a*/ 	.short	(.L_19 - .L_18)
.L_18:
        /*005c*/ 	.word	0x00000000
        /*0060*/ 	.short	0x0005
        /*0062*/ 	.short	0x0028
        /*0064*/ 	.byte	0x00, 0xf5, 0x21, 0x00


	//----- nvinfo : EIATTR_KPARAM_INFO
	.align		4
.L_19:
        /*0068*/ 	.byte	0x04, 0x17
        /*006a*/ 	.short	(.L_21 - .L_20)
.L_20:
        /*006c*/ 	.word	0x00000000
        /*0070*/ 	.short	0x0004
        /*0072*/ 	.short	0x0020
        /*0074*/ 	.byte	0x00, 0xf5, 0x21, 0x00


	//----- nvinfo : EIATTR_KPARAM_INFO
	.align		4
.L_21:
        /*0078*/ 	.byte	0x04, 0x17
        /*007a*/ 	.short	(.L_23 - .L_22)
.L_22:
        /*007c*/ 	.word	0x00000000
        /*0080*/ 	.short	0x0003
        /*0082*/ 	.short	0x0018
        /*0084*/ 	.byte	0x00, 0xf5, 0x21, 0x00


	//----- nvinfo : EIATTR_KPARAM_INFO
	.align		4
.L_23:
        /*0088*/ 	.byte	0x04, 0x17
        /*008a*/ 	.short	(.L_25 - .L_24)
.L_24:
        /*008c*/ 	.word	0x00000000
        /*0090*/ 	.short	0x0002
        /*0092*/ 	.short	0x0010
        /*0094*/ 	.byte	0x00, 0xf5, 0x21, 0x00


	//----- nvinfo : EIATTR_KPARAM_INFO
	.align		4
.L_25:
        /*0098*/ 	.byte	0x04, 0x17
        /*009a*/ 	.short	(.L_27 - .L_26)
.L_26:
        /*009c*/ 	.word	0x00000000
        /*00a0*/ 	.short	0x0001
        /*00a2*/ 	.short	0x0008
        /*00a4*/ 	.byte	0x00, 0xf5, 0x21, 0x00


	//----- nvinfo : EIATTR_KPARAM_INFO
	.align		4
.L_27:
        /*00a8*/ 	.byte	0x04, 0x17
        /*00aa*/ 	.short	(.L_29 - .L_28)
.L_28:
        /*00ac*/ 	.word	0x00000000
        /*00b0*/ 	.short	0x0000
        /*00b2*/ 	.short	0x0000
        /*00b4*/ 	.byte	0x00, 0xf5, 0x21, 0x00


	//----- nvinfo : EIATTR_SPARSE_MMA_MASK
	.align		4
.L_29:
        /*00b8*/ 	.byte	0x03, 0x50
        /*00ba*/ 	.short	0x0000


	//----- nvinfo : EIATTR_MAXREG_COUNT
	.align		4
        /*00bc*/ 	.byte	0x03, 0x1b
        /*00be*/ 	.short	0x00ff


	//----- nvinfo : EIATTR_MERCURY_ISA_VERSION
	.align		4
        /*00c0*/ 	.byte	0x03, 0x5f
        /*00c2*/ 	.short	0x0101


	//----- nvinfo : EIATTR_VRC_CTA_INIT_COUNT
	.align		4
        /*00c4*/ 	.byte	0x02, 0x4a
	.zero		1
	.zero		1


	//----- nvinfo : EIATTR_EXIT_INSTR_OFFSETS
	.align		4
        /*00c8*/ 	.byte	0x04, 0x1c
        /*00ca*/ 	.short	(.L_31 - .L_30)


	//   ....[0]....
.L_30:
        /*00cc*/ 	.word	0x00000070


	//   ....[1]....
        /*00d0*/ 	.word	0x00000110


	//   ....[2]....
        /*00d4*/ 	.word	0x00000320


	//----- nvinfo : EIATTR_CBANK_PARAM_SIZE
	.align		4
.L_31:
        /*00d8*/ 	.byte	0x03, 0x19
        /*00da*/ 	.short	0x0044


	//----- nvinfo : EIATTR_PARAM_CBANK
	.align		4
        /*00dc*/ 	.byte	0x04, 0x0a
        /*00de*/ 	.short	(.L_33 - .L_32)
	.align		4
.L_32:
        /*00e0*/ 	.word	index@(.nv.constant0._Z24deriv_wrt_neighbors_se_rPfS_PKfS1_S1_PKiiiiii)
        /*00e4*/ 	.short	0x0380
        /*00e6*/ 	.short	0x0044


	//----- nvinfo : EIATTR_SW_WAR
	.align		4
.L_33:
        /*00e8*/ 	.byte	0x04, 0x36
        /*00ea*/ 	.short	(.L_35 - .L_34)
.L_34:
        /*00ec*/ 	.word	0x00000008
.L_35:


//--------------------- .nv.callgraph             --------------------------
	.section	.nv.callgraph,"",@"SHT_CUDA_CALLGRAPH"
	.align	4
	.sectionentsize	8
	.align		4
        /*0000*/ 	.word	0x00000000
	.align		4
        /*0004*/ 	.word	0xffffffff
	.align		4
        /*0008*/ 	.word	0x00000000
	.align		4
        /*000c*/ 	.word	0xfffffffe
	.align		4
        /*0010*/ 	.word	0x00000000
	.align		4
        /*0014*/ 	.word	0xfffffffd
	.align		4
        /*0018*/ 	.word	0x00000000
	.align		4
        /*001c*/ 	.word	0xfffffffc


//--------------------- .text._Z24deriv_wrt_neighbors_se_rPfS_PKfS1_S1_PKiiiiii --------------------------
	.section	.text._Z24deriv_wrt_neighbors_se_rPfS_PKfS1_S1_PKiiiiii,"ax",@progbits
	.align	128
        .global         _Z24deriv_wrt_neighbors_se_rPfS_PKfS1_S1_PKiiiiii
        .type           _Z24deriv_wrt_neighbors_se_rPfS_PKfS1_S1_PKiiiiii,@function
        .size           _Z24deriv_wrt_neighbors_se_rPfS_PKfS1_S1_PKiiiiii,(.L_x_1 - _Z24deriv_wrt_neighbors_se_rPfS_PKfS1_S1_PKiiiiii)
        .other          _Z24deriv_wrt_neighbors_se_rPfS_PKfS1_S1_PKiiiiii,@"STO_CUDA_ENTRY STV_DEFAULT"
_Z24deriv_wrt_neighbors_se_rPfS_PKfS1_S1_PKiiiiii:
.text._Z24deriv_wrt_neighbors_se_rPfS_PKfS1_S1_PKiiiiii:
[----:B------:R-:W-:Y:S01]  /*0000*/  LDC R1, c[0x0][0x37c] ;  /* 0x0000df00ff017b82 */ /* 0x000fe20000000800 */
[----:B------:R-:W0:Y:S07]  /*0010*/  S2R R3, SR_TID.X ;  /* 0x0000000000037919 */ /* 0x000e2e0000002100 */
[----:B------:R-:W0:Y:S01]  /*0020*/  S2UR UR4, SR_CTAID.X ;  /* 0x00000000000479c3 */ /* 0x000e220000002500 */
[----:B------:R-:W1:Y:S07]  /*0030*/  LDCU UR5, c[0x0][0x3b0] ;  /* 0x00007600ff0577ac */ /* 0x000e6e0008000800 */
[----:B------:R-:W0:Y:S02]  /*0040*/  LDC R10, c[0x0][0x360] ;  /* 0x0000d800ff0a7b82 */ /* 0x000e240000000800 */
[----:B0-----:R-:W-:-:S05]  /*0050*/  IMAD R10, R10, UR4, R3 ;  /* 0x000000040a0a7c24 */ /* 0x001fca000f8e0203 */
[----:B-1----:R-:W-:-:S13]  /*0060*/  ISETP.GE.U32.AND P0, PT, R10, UR5, PT ;  /* 0x000000050a007c0c */ /* 0x002fda000bf06070 */
[----:B------:R-:W-:Y:S05]  /*0070*/  @P0 EXIT ;  /* 0x000000000000094d */ /* 0x000fea0003800000 */
[----:B------:R-:W0:Y:S01]  /*0080*/  S2R R15, SR_CTAID.Y ;  /* 0x00000000000f7919 */ /* 0x000e220000002600 */
[----:B------:R-:W1:Y:S01]  /*0090*/  LDCU UR6, c[0x0][0x3b4] ;  /* 0x00007680ff0677ac */ /* 0x000e620008000800 */
[----:B------:R-:W2:Y:S01]  /*00a0*/  LDC.64 R2, c[0x0][0x3a8] ;  /* 0x0000ea00ff027b82 */ /* 0x000ea20000000a00 */
[----:B------:R-:W3:Y:S01]  /*00b0*/  LDCU.64 UR4, c[0x0][0x358] ;  /* 0x00006b00ff0477ac */ /* 0x000ee20008000a00 */
[----:B-1----:R-:W-:-:S05]  /*00c0*/  IMAD R8, R10, UR6, RZ ;  /* 0x000000060a087c24 */ /* 0x002fca000f8e02ff */
[----:B0-----:R-:W-:-:S05]  /*00d0*/  IADD3 R5, PT, PT, R8, R15, RZ ;  /* 0x0000000f08057210 */ /* 0x001fca0007ffe0ff */
[----:B--2---:R-:W-:-:S05]  /*00e0*/  IMAD.WIDE.U32 R2, R5, 0x4, R2 ;  /* 0x0000000405027825 */ /* 0x004fca00078e0002 */
[----:B---3--:R-:W2:Y:S02]  /*00f0*/  LDG.E R0, desc[UR4][R2.64] ;  /* 0x0000000402007981 */ /* 0x008ea4000c1e1900 */
[----:B--2---:R-:W-:-:S13]  /*0100*/  ISETP.GE.AND P0, PT, R0, RZ, PT ;  /* 0x000000ff0000720c */ /* 0x004fda0003f06270 */
[----:B------:R-:W-:Y:S05]  /*0110*/  @!P0 EXIT ;  /* 0x000000000000894d */ /* 0x000fea0003800000 */
[----:B------:R-:W0:Y:S01]  /*0120*/  S2R R9, SR_TID.Y ;  /* 0x0000000000097919 */ /* 0x000e220000002200 */
[----:B------:R-:W1:Y:S01]  /*0130*/  LDCU UR6, c[0x0][0x3b8] ;  /* 0x00007700ff0677ac */ /* 0x000e620008000800 */
[----:B------:R-:W2:Y:S08]  /*0140*/  LDC.64 R6, c[0x0][0x390] ;  /* 0x0000e400ff067b82 */ /* 0x000eb00000000a00 */
[----:B------:R-:W3:Y:S01]  /*0150*/  LDC.64 R4, c[0x0][0x3a0] ;  /* 0x0000e800ff047b82 */ /* 0x000ee20000000a00 */
[----:B-1----:R-:W-:Y:S01]  /*0160*/  IMAD R10, R10, UR6, RZ ;  /* 0x000000060a0a7c24 */ /* 0x002fe2000f8e02ff */
[----:B0-----:R-:W-:-:S05]  /*0170*/  LOP3.LUT R2, R9, 0xffff, RZ, 0xc0, !PT ;  /* 0x0000ffff09027812 */ /* 0x001fca00078ec0ff */
[----:B------:R-:W-:-:S05]  /*0180*/  IMAD R2, R2, 0x5556, RZ ;  /* 0x0000555602027824 */ /* 0x000fca00078e02ff */
[----:B------:R-:W-:-:S04]  /*0190*/  SHF.R.U32.HI R11, RZ, 0x10, R2 ;  /* 0x00000010ff0b7819 */ /* 0x000fc80000011602 */
[----:B------:R-:W-:Y:S01]  /*01a0*/  PRMT R2, R11, 0x9910, RZ ;  /* 0x000099100b027816 */ /* 0x000fe200000000ff */
[----:B------:R-:W-:Y:S01]  /*01b0*/  IMAD R13, R15, 0x3, R11 ;  /* 0x000000030f0d7824 */ /* 0x000fe200078e020b */
[----:B------:R-:W-:Y:S02]  /*01c0*/  IADD3 R11, PT, PT, R10, R15, RZ ;  /* 0x0000000f0a0b7210 */ /* 0x000fe40007ffe0ff */
[----:B------:R-:W-:Y:S01]  /*01d0*/  LEA R2, R2, R2, 0x1 ;  /* 0x0000000202027211 */ /* 0x000fe200078e08ff */
[----:B------:R-:W-:Y:S02]  /*01e0*/  IMAD R13, R8, 0x3, R13 ;  /* 0x00000003080d7824 */ /* 0x000fe400078e020d */
[----:B--2---:R-:W-:Y:S01]  /*01f0*/  IMAD.WIDE.U32 R6, R11, 0x4, R6 ;  /* 0x000000040b067825 */ /* 0x004fe200078e0006 */
[----:B------:R-:W-:Y:S02]  /*0200*/  IADD3 R12, PT, PT, RZ, -R2, RZ ;  /* 0x80000002ff0c7210 */ /* 0x000fe40007ffe0ff */
[----:B------:R-:W0:Y:S01]  /*0210*/  LDC.64 R2, c[0x0][0x398] ;  /* 0x0000e600ff027b82 */ /* 0x000e220000000a00 */
[----:B---3--:R-:W-:Y:S01]  /*0220*/  IMAD.WIDE.U32 R4, R13, 0x4, R4 ;  /* 0x000000040d047825 */ /* 0x008fe200078e0004 */
[----:B------:R-:W-:Y:S01]  /*0230*/  PRMT R12, R12, 0x7710, RZ ;  /* 0x000077100c0c7816 */ /* 0x000fe200000000ff */
[----:B------:R-:W2:Y:S03]  /*0240*/  LDG.E R6, desc[UR4][R6.64] ;  /* 0x0000000406067981 */ /* 0x000ea6000c1e1900 */
[----:B------:R-:W-:Y:S01]  /*0250*/  IADD3 R12, PT, PT, R12, R9, RZ ;  /* 0x000000090c0c7210 */ /* 0x000fe20007ffe0ff */
[----:B------:R-:W2:Y:S03]  /*0260*/  LDG.E R5, desc[UR4][R4.64] ;  /* 0x0000000404057981 */ /* 0x000ea6000c1e1900 */
[----:B------:R-:W-:-:S05]  /*0270*/  LOP3.LUT R12, R12, 0xffff, RZ, 0xc0, !PT ;  /* 0x0000ffff0c0c7812 */ /* 0x000fca00078ec0ff */
[----:B------:R-:W-:-:S04]  /*0280*/  IMAD R15, R15, 0x3, R12 ;  /* 0x000000030f0f7824 */ /* 0x000fc800078e020c */
[----:B------:R-:W-:-:S04]  /*0290*/  IMAD R11, R10, 0x3, R15 ;  /* 0x000000030a0b7824 */ /* 0x000fc800078e020f */
[----:B0-----:R-:W-:Y:S02]  /*02a0*/  IMAD.WIDE.U32 R10, R11, 0x4, R2 ;  /* 0x000000040b0a7825 */ /* 0x001fe400078e0002 */
[----:B------:R-:W0:Y:S04]  /*02b0*/  LDC.64 R2, c[0x0][0x388] ;  /* 0x0000e200ff027b82 */ /* 0x000e280000000a00 */
[----:B------:R-:W3:Y:S01]  /*02c0*/  LDG.E R11, desc[UR4][R10.64] ;  /* 0x000000040a0b7981 */ /* 0x000ee2000c1e1900 */
[----:B------:R-:W-:-:S04]  /*02d0*/  IMAD R9, R0, 0x9, R9 ;  /* 0x0000000900097824 */ /* 0x000fc800078e0209 */
[----:B0-----:R-:W-:-:S04]  /*02e0*/  IMAD.WIDE.U32 R2, R9, 0x4, R2 ;  /* 0x0000000409027825 */ /* 0x001fc800078e0002 */
[----:B--2---:R-:W-:-:S04]  /*02f0*/  FMUL R0, R6, R5 ;  /* 0x0000000506007220 */ /* 0x004fc80000400000 */
[----:B---3--:R-:W-:-:S05]  /*0300*/  FMUL R9, R0, R11 ;  /* 0x0000000b00097220 */ /* 0x008fca0000400000 */
[----:B------:R-:W-:Y:S01]  /*0310*/  REDG.E.ADD.F32.FTZ.RN.STRONG.GPU desc[UR4][R2.64], R9 ;  /* 0x00000009020079a6 */ /* 0x000fe2000c12f304 */
[----:B------:R-:W-:Y:S05]  /*0320*/  EXIT ;  /* 0x000000000000794d */ /* 0x000fea0003800000 */
.L_x_0:
[----:B------:R-:W-:-:S00]  /*0330*/  BRA `(.L_x_0) ;  /* 0xfffffffc00fc7947 */ /* 0x000fc0000383ffff */
[----:B------:R-:W-:-:S00]  /*0340*/  NOP ;  /* 0x0000000000007918 */ /* 0x000fc00000000000 */
        /* <DEDUP_REMOVED lines=11> */
.L_x_1:


//--------------------- .nv.shared.reserved.0     --------------------------
	.section	.nv.shared.reserved.0,"aw",@nobits
	.weak		__nv_reservedSMEM_offset_0_alias
	.size		__nv_reservedSMEM_offset_0_alias, 0, 64
	.other		__nv_reservedSMEM_offset_0_alias,@"STO_CUDA_RESERVED_SHARED STV_DEFAULT"
__nv_reservedSMEM_offset_0_alias:
	.zero		0
	.zero		64


//--------------------- .nv.constant0._Z24deriv_wrt_neighbors_se_rPfS_PKfS1_S1_PKiiiiii --------------------------
	.section	.nv.constant0._Z24deriv_wrt_neighbors_se_rPfS_PKfS1_S1_PKiiiiii,"a",@progbits
	.sectionflags	@""
	.align	4
.nv.constant0._Z24deriv_wrt_neighbors_se_rPfS_PKfS1_S1_PKiiiiii:
	.zero		964


//--------------------- SYMBOLS --------------------------

	.type		.nv.reservedSmem.offset0,@object
	.size		.nv.reservedSmem.offset0,0x4
